	.headerflags	@"EF_CUDA_TEXMODE_UNIFIED EF_CUDA_64BIT_ADDRESS EF_CUDA_ACCELERATORS EF_CUDA_SM90 EF_CUDA_VIRTUAL_SM(EF_CUDA_SM90)"
	.elftype	@"ET_EXEC"


//--------------------- .nv.info                  --------------------------
	.section	.nv.info,"",@"SHT_CUDA_INFO"
	.align	4


	//----- nvinfo : EIATTR_REGCOUNT
	.align		4
        /*0000*/ 	.byte	0x04, 0x2f
        /*0002*/ 	.short	(.L_1 - .L_0)
	.align		4
.L_0:
        /*0004*/ 	.word	index@(triton_per_fused_mv_24)
        /*0008*/ 	.word	0x00000010


	//----- nvinfo : EIATTR_MIN_STACK_SIZE
	.align		4
.L_1:
        /*000c*/ 	.byte	0x04, 0x12
        /*000e*/ 	.short	(.L_3 - .L_2)
	.align		4
.L_2:
        /*0010*/ 	.word	index@(triton_per_fused_mv_24)
        /*0014*/ 	.word	0x00000000


	//----- nvinfo : EIATTR_FRAME_SIZE
	.align		4
.L_3:
        /*0018*/ 	.byte	0x04, 0x11
        /*001a*/ 	.short	(.L_5 - .L_4)
	.align		4
.L_4:
        /*001c*/ 	.word	index@(triton_per_fused_mv_24)
        /*0020*/ 	.word	0x00000000


	//----- nvinfo : EIATTR_MIN_STACK_SIZE
	.align		4
.L_5:
        /*0024*/ 	.byte	0x04, 0x12
        /*0026*/ 	.short	(.L_7 - .L_6)
	.align		4
.L_6:
        /*0028*/ 	.word	index@(triton_per_fused_mv_24)
        /*002c*/ 	.word	0x00000000
.L_7:


//--------------------- .nv.info.triton_per_fused_mv_24 --------------------------
	.section	.nv.info.triton_per_fused_mv_24,"",@"SHT_CUDA_INFO"
	.sectionflags	@""
	.align	4


	//----- nvinfo : EIATTR_CUDA_API_VERSION
	.align		4
        /*0000*/ 	.byte	0x04, 0x37
        /*0002*/ 	.short	(.L_9 - .L_8)
.L_8:
        /*0004*/ 	.word	0x0000007c


	//----- nvinfo : EIATTR_KPARAM_INFO
	.align		4
.L_9:
        /*0008*/ 	.byte	0x04, 0x17
        /*000a*/ 	.short	(.L_11 - .L_10)
.L_10:
        /*000c*/ 	.word	0x00000000
        /*0010*/ 	.short	0x0003
        /*0012*/ 	.short	0x0014
        /*0014*/ 	.byte	0x00, 0xf0, 0x11, 0x00


	//----- nvinfo : EIATTR_KPARAM_INFO
	.align		4
.L_11:
        /*0018*/ 	.byte	0x04, 0x17
        /*001a*/ 	.short	(.L_13 - .L_12)
.L_12:
        /*001c*/ 	.word	0x00000000
        /*0020*/ 	.short	0x0002
        /*0022*/ 	.short	0x0010
        /*0024*/ 	.byte	0x00, 0xf0, 0x11, 0x00


	//----- nvinfo : EIATTR_KPARAM_INFO
	.align		4
.L_13:
        /*0028*/ 	.byte	0x04, 0x17
        /*002a*/ 	.short	(.L_15 - .L_14)
.L_14:
        /*002c*/ 	.word	0x00000000
        /*0030*/ 	.short	0x0001
        /*0032*/ 	.short	0x0008
        /*0034*/ 	.byte	0x00, 0xf4, 0x21, 0x00


	//----- nvinfo : EIATTR_KPARAM_INFO
	.align		4
.L_15:
        /*0038*/ 	.byte	0x04, 0x17
        /*003a*/ 	.short	(.L_17 - .L_16)
.L_16:
        /*003c*/ 	.word	0x00000000
        /*0040*/ 	.short	0x0000
        /*0042*/ 	.short	0x0000
        /*0044*/ 	.byte	0x00, 0xf4, 0x21, 0x00


	//----- nvinfo : EIATTR_SPARSE_MMA_MASK
	.align		4
.L_17:
        /*0048*/ 	.byte	0x03, 0x50
        /*004a*/ 	.short	0x0000


	//----- nvinfo : EIATTR_MAXREG_COUNT
	.align		4
        /*004c*/ 	.byte	0x03, 0x1b
        /*004e*/ 	.short	0x00ff


	//----- nvinfo : EIATTR_COOP_GROUP_MASK_REGIDS
	.align		4
        /*0050*/ 	.byte	0x04, 0x29
        /*0052*/ 	.short	(.L_19 - .L_18)


	//   ....[0]....
.L_18:
        /*0054*/ 	.word	0xffffffff


	//   ....[1]....
        /*0058*/ 	.word	0xffffffff


	//   ....[2]....
        /*005c*/ 	.word	0xffffffff


	//   ....[3]....
        /*0060*/ 	.word	0xffffffff


	//   ....[4]....
        /*0064*/ 	.word	0xffffffff


	//   ....[5]....
        /*0068*/ 	.word	0xffffffff


	//   ....[6]....
        /*006c*/ 	.word	0xffffffff


	//   ....[7]....
        /*0070*/ 	.word	0xffffffff


	//----- nvinfo : EIATTR_COOP_GROUP_INSTR_OFFSETS
	.align		4
.L_19:
        /*0074*/ 	.byte	0x04, 0x28
        /*0076*/ 	.short	(.L_21 - .L_20)


	//   ....[0]....
.L_20:
        /*0078*/ 	.word	0x00000230


	//   ....[1]....
        /*007c*/ 	.word	0x00000250


	//   ....[2]....
        /*0080*/ 	.word	0x00000280


	//   ....[3]....
        /*0084*/ 	.word	0x00000290


	//   ....[4]....
        /*0088*/ 	.word	0x000002c0


	//   ....[5]....
        /*008c*/ 	.word	0x000002d0


	//   ....[6]....
        /*0090*/ 	.word	0x00000330


	//   ....[7]....
        /*0094*/ 	.word	0x00000350


	//----- nvinfo : EIATTR_EXIT_INSTR_OFFSETS
	.align		4
.L_21:
        /*0098*/ 	.byte	0x04, 0x1c
        /*009a*/ 	.short	(.L_23 - .L_22)


	//   ....[0]....
.L_22:
        /*009c*/ 	.word	0x000003b0


	//   ....[1]....
        /*00a0*/ 	.word	0x00000400


	//----- nvinfo : EIATTR_REQNTID
	.align		4
.L_23:
        /*00a4*/ 	.byte	0x04, 0x10
        /*00a6*/ 	.short	(.L_25 - .L_24)
.L_24:
        /*00a8*/ 	.word	0x00000100
        /*00ac*/ 	.word	0x00000001
        /*00b0*/ 	.word	0x00000001


	//----- nvinfo : EIATTR_CBANK_PARAM_SIZE
	.align		4
.L_25:
        /*00b4*/ 	.byte	0x03, 0x19
        /*00b6*/ 	.short	0x0018


	//----- nvinfo : EIATTR_PARAM_CBANK
	.align		4
        /*00b8*/ 	.byte	0x04, 0x0a
        /*00ba*/ 	.short	(.L_27 - .L_26)
	.align		4
.L_26:
        /*00bc*/ 	.word	index@(.nv.constant0.triton_per_fused_mv_24)
        /*00c0*/ 	.short	0x0210
        /*00c2*/ 	.short	0x0018


	//----- nvinfo : EIATTR_SW_WAR
	.align		4
.L_27:
        /*00c4*/ 	.byte	0x04, 0x36
        /*00c6*/ 	.short	(.L_29 - .L_28)
.L_28:
        /*00c8*/ 	.word	0x00000008
.L_29:


//--------------------- .nv.callgraph             --------------------------
	.section	.nv.callgraph,"",@"SHT_CUDA_CALLGRAPH"
	.align	4
	.sectionentsize	8
	.align		4
        /*0000*/ 	.word	0x00000000
	.align		4
        /*0004*/ 	.word	0xffffffff
	.align		4
        /*0008*/ 	.word	0x00000000
	.align		4
        /*000c*/ 	.word	0xfffffffe
	.align		4
        /*0010*/ 	.word	0x00000000
	.align		4
        /*0014*/ 	.word	0xfffffffd
	.align		4
        /*0018*/ 	.word	0x00000000
	.align		4
        /*001c*/ 	.word	0xfffffffc


//--------------------- .text.triton_per_fused_mv_24 --------------------------
	.section	.text.triton_per_fused_mv_24,"ax",@progbits
	.sectionflags	@"SHF_BARRIERS=1"
	.align	128
        .global         triton_per_fused_mv_24
        .type           triton_per_fused_mv_24,@function
        .size           triton_per_fused_mv_24,(.L_x_1 - triton_per_fused_mv_24)
        .other          triton_per_fused_mv_24,@"STO_CUDA_ENTRY STV_DEFAULT"
triton_per_fused_mv_24:
.text.triton_per_fused_mv_24:
[----:B------:R-:W0:Y:S02]  /*0000*/  LDC R1, c[0x0][0x28] ;  /* 0x00000a00ff017b82 */ /* 0x000e240000000800 */
[----:B------:R-:W1:Y:S01]  /*0010*/  S2R R0, SR_TID.X ;  /* 0x0000000000007919 */ /* 0x000e620000002100 */
[----:B------:R-:W2:Y:S01]  /*0020*/  LDC.64 R6, c[0x0][0x210] ;  /* 0x00008400ff067b82 */ /* 0x000ea20000000a00 */
[----:B------:R-:W-:Y:S01]  /*0030*/  ULDC.64 UR6, c[0x0][0x208] ;  /* 0x0000820000067ab9 */ /* 0x000fe20000000a00 */
[----:B------:R-:W3:Y:S01]  /*0040*/  S2R R3, SR_CTAID.X ;  /* 0x0000000000037919 */ /* 0x000ee20000002500 */
[----:B-1----:R-:W-:Y:S01]  /*0050*/  IMAD.SHL.U32 R2, R0, 0x2, RZ ;  /* 0x0000000200027824 */ /* 0x002fe200078e00ff */
[----:B------:R-:W-:Y:S01]  /*0060*/  SHF.R.U32.HI R4, RZ, 0x4, R0 ;  /* 0x00000004ff047819 */ /* 0x000fe20000011600 */
[----:B---3--:R-:W-:-:S03]  /*0070*/  IMAD.SHL.U32 R3, R3, 0x20, RZ ;  /* 0x0000002003037824 */ /* 0x008fc600078e00ff */
[----:B------:R-:W-:Y:S02]  /*0080*/  LOP3.LUT R8, R2, 0x1e, RZ, 0xc0, !PT ;  /* 0x0000001e02087812 */ /* 0x000fe400078ec0ff */
[----:B------:R-:W-:Y:S02]  /*0090*/  SGXT.U32 R2, R4, 0x4 ;  /* 0x000000040402781a */ /* 0x000fe40000000000 */
[----:B------:R-:W-:Y:S02]  /*00a0*/  ISETP.GE.U32.AND P0, PT, R8, 0x12, PT ;  /* 0x000000120800780c */ /* 0x000fe40003f06070 */
[----:B------:R-:W-:Y:S02]  /*00b0*/  LOP3.LUT R4, R3, R2, RZ, 0xfc, !PT ;  /* 0x0000000203047212 */ /* 0x000fe400078efcff */
[----:B------:R-:W-:Y:S02]  /*00c0*/  LOP3.LUT R5, R3, 0x10, R2, 0xfe, !PT ;  /* 0x0000001003057812 */ /* 0x000fe400078efe02 */
[C---:B------:R-:W-:Y:S01]  /*00d0*/  ISETP.LT.AND P1, PT, R4.reuse, 0x200, !P0 ;  /* 0x000002000400780c */ /* 0x040fe20004721270 */
[--C-:B------:R-:W-:Y:S01]  /*00e0*/  IMAD R9, R4, 0x12, R8.reuse ;  /* 0x0000001204097824 */ /* 0x100fe200078e0208 */
[C---:B------:R-:W-:Y:S01]  /*00f0*/  ISETP.LT.AND P0, PT, R5.reuse, 0x200, !P0 ;  /* 0x000002000500780c */ /* 0x040fe20004701270 */
[----:B------:R-:W-:-:S02]  /*0100*/  IMAD R11, R5, 0x12, R8 ;  /* 0x00000012050b7824 */ /* 0x000fc400078e0208 */
[----:B--2---:R-:W-:Y:S01]  /*0110*/  IMAD.WIDE R4, R9, 0x4, R6 ;  /* 0x0000000409047825 */ /* 0x004fe200078e0206 */
[----:B------:R-:W-:-:S03]  /*0120*/  CS2R R8, SRZ ;  /* 0x0000000000087805 */ /* 0x000fc6000001ff00 */
[----:B------:R-:W-:Y:S01]  /*0130*/  IMAD.WIDE R6, R11, 0x4, R6 ;  /* 0x000000040b067825 */ /* 0x000fe200078e0206 */
[----:B------:R-:W-:-:S03]  /*0140*/  CS2R R10, SRZ ;  /* 0x00000000000a7805 */ /* 0x000fc6000001ff00 */
[----:B------:R-:W2:Y:S04]  /*0150*/  @P1 LDG.E.64 R8, desc[UR6][R4.64] ;  /* 0x0000000604081981 */ /* 0x000ea8000c1e1b00 */
[----:B------:R-:W3:Y:S01]  /*0160*/  @P0 LDG.E.64 R10, desc[UR6][R6.64] ;  /* 0x00000006060a0981 */ /* 0x000ee2000c1e1b00 */
[----:B------:R-:W1:Y:S01]  /*0170*/  S2UR UR5, SR_CgaCtaId ;  /* 0x00000000000579c3 */ /* 0x000e620000008800 */
[----:B------:R-:W-:Y:S02]  /*0180*/  UMOV UR4, 0x400 ;  /* 0x0000040000047882 */ /* 0x000fe40000000000 */
[----:B-1----:R-:W-:-:S06]  /*0190*/  UPRMT UR4, UR5, 0x654, UR4 ;  /* 0x0000065405047896 */ /* 0x002fcc0008000004 */
[----:B------:R-:W-:Y:S02]  /*01a0*/  LEA R2, R2, UR4, 0x2 ;  /* 0x0000000402027c11 */ /* 0x000fe4000f8e10ff */
[----:B--2---:R-:W-:Y:S02]  /*01b0*/  SEL R8, R8, RZ, P1 ;  /* 0x000000ff08087207 */ /* 0x004fe40000800000 */
[----:B------:R-:W-:Y:S02]  /*01c0*/  SEL R9, R9, RZ, P1 ;  /* 0x000000ff09097207 */ /* 0x000fe40000800000 */
[----:B---3--:R-:W-:Y:S02]  /*01d0*/  SEL R10, R10, RZ, P0 ;  /* 0x000000ff0a0a7207 */ /* 0x008fe40000000000 */
[----:B------:R-:W-:Y:S01]  /*01e0*/  SEL R11, R11, RZ, P0 ;  /* 0x000000ff0b0b7207 */ /* 0x000fe20000000000 */
[----:B------:R-:W-:-:S04]  /*01f0*/  FADD R8, R8, R9 ;  /* 0x0000000908087221 */ /* 0x000fc80000000000 */
[----:B------:R-:W-:Y:S01]  /*0200*/  FADD R10, R10, R11 ;  /* 0x0000000b0a0a7221 */ /* 0x000fe20000000000 */
[----:B------:R-:W-:-:S04]  /*0210*/  FSEL R8, R8, RZ, P1 ;  /* 0x000000ff08087208 */ /* 0x000fc80000800000 */
[----:B------:R-:W-:Y:S01]  /*0220*/  FSEL R10, R10, RZ, P0 ;  /* 0x000000ff0a0a7208 */ /* 0x000fe20000000000 */
[----:B------:R-:W1:Y:S01]  /*0230*/  SHFL.BFLY PT, R9, R8, 0x8, 0x1f ;  /* 0x0d001f0008097f89 */ /* 0x000e6200000e0000 */
[----:B------:R-:W-:-:S03]  /*0240*/  LOP3.LUT P0, RZ, R0, 0xe0, RZ, 0xc0, !PT ;  /* 0x000000e000ff7812 */ /* 0x000fc6000780c0ff */
[----:B------:R-:W2:Y:S01]  /*0250*/  SHFL.BFLY PT, R5, R10, 0x8, 0x1f ;  /* 0x0d001f000a057f89 */ /* 0x000ea200000e0000 */
[----:B-1----:R-:W-:Y:S01]  /*0260*/  FADD R9, R8, R9 ;  /* 0x0000000908097221 */ /* 0x002fe20000000000 */
[----:B--2---:R-:W-:-:S04]  /*0270*/  FADD R11, R10, R5 ;  /* 0x000000050a0b7221 */ /* 0x004fc80000000000 */
[----:B------:R-:W1:Y:S04]  /*0280*/  SHFL.BFLY PT, R4, R9, 0x4, 0x1f ;  /* 0x0c801f0009047f89 */ /* 0x000e6800000e0000 */
[----:B------:R-:W2:Y:S01]  /*0290*/  SHFL.BFLY PT, R6, R11, 0x4, 0x1f ;  /* 0x0c801f000b067f89 */ /* 0x000ea200000e0000 */
[----:B-1----:R-:W-:Y:S01]  /*02a0*/  FADD R4, R9, R4 ;  /* 0x0000000409047221 */ /* 0x002fe20000000000 */
[----:B--2---:R-:W-:-:S04]  /*02b0*/  FADD R12, R11, R6 ;  /* 0x000000060b0c7221 */ /* 0x004fc80000000000 */
[----:B------:R-:W1:Y:S04]  /*02c0*/  SHFL.BFLY PT, R5, R4, 0x2, 0x1f ;  /* 0x0c401f0004057f89 */ /* 0x000e6800000e0000 */
[----:B------:R-:W2:Y:S01]  /*02d0*/  SHFL.BFLY PT, R7, R12, 0x2, 0x1f ;  /* 0x0c401f000c077f89 */ /* 0x000ea200000e0000 */
[----:B-1----:R-:W-:Y:S01]  /*02e0*/  FADD R6, R4, R5 ;  /* 0x0000000504067221 */ /* 0x002fe20000000000 */
[----:B------:R-:W-:Y:S02]  /*02f0*/  LOP3.LUT R5, R3, 0x1f, R0, 0xf8, !PT ;  /* 0x0000001f03057812 */ /* 0x000fe400078ef800 */
[----:B------:R-:W-:Y:S01]  /*0300*/  LOP3.LUT R0, R0, 0x1f, RZ, 0xc0, !PT ;  /* 0x0000001f00007812 */ /* 0x000fe200078ec0ff */
[----:B--2---:R-:W-:Y:S01]  /*0310*/  FADD R8, R12, R7 ;  /* 0x000000070c087221 */ /* 0x004fe20000000000 */
[----:B------:R-:W-:Y:S01]  /*0320*/  ISETP.LT.AND P0, PT, R5, 0x200, !P0 ;  /* 0x000002000500780c */ /* 0x000fe20004701270 */
[----:B------:R-:W1:Y:S01]  /*0330*/  SHFL.BFLY PT, R7, R6, 0x1, 0x1f ;  /* 0x0c201f0006077f89 */ /* 0x000e6200000e0000 */
[----:B------:R-:W-:-:S03]  /*0340*/  LEA R0, R0, UR4, 0x2 ;  /* 0x0000000400007c11 */ /* 0x000fc6000f8e10ff */
[----:B------:R-:W2:Y:S01]  /*0350*/  SHFL.BFLY PT, R13, R8, 0x1, 0x1f ;  /* 0x0c201f00080d7f89 */ /* 0x000ea200000e0000 */
[----:B-1----:R-:W-:Y:S01]  /*0360*/  FADD R7, R6, R7 ;  /* 0x0000000706077221 */ /* 0x002fe20000000000 */
[----:B--2---:R-:W-:-:S04]  /*0370*/  FADD R13, R8, R13 ;  /* 0x0000000d080d7221 */ /* 0x004fc80000000000 */
[----:B------:R1:W-:Y:S04]  /*0380*/  STS [R2], R7 ;  /* 0x0000000702007388 */ /* 0x0003e80000000800 */
[----:B------:R1:W-:Y:S01]  /*0390*/  STS [R2+0x40], R13 ;  /* 0x0000400d02007388 */ /* 0x0003e20000000800 */
[----:B------:R-:W-:Y:S06]  /*03a0*/  BAR.SYNC.DEFER_BLOCKING 0x0 ;  /* 0x0000000000007b1d */ /* 0x000fec0000010000 */
[----:B-1----:R-:W-:Y:S05]  /*03b0*/  @!P0 EXIT ;  /* 0x000000000000894d */ /* 0x002fea0003800000 */
[----:B------:R-:W0:Y:S01]  /*03c0*/  LDS R7, [R0] ;  /* 0x0000000000077984 */ /* 0x000e220000000800 */
[----:B------:R-:W1:Y:S02]  /*03d0*/  LDC.64 R2, c[0x0][0x218] ;  /* 0x00008600ff027b82 */ /* 0x000e640000000a00 */
[----:B-1----:R-:W-:-:S05]  /*03e0*/  IMAD.WIDE R2, R5, 0x4, R2 ;  /* 0x0000000405027825 */ /* 0x002fca00078e0202 */
[----:B0-----:R-:W-:Y:S01]  /*03f0*/  STG.E desc[UR6][R2.64], R7 ;  /* 0x0000000702007986 */ /* 0x001fe2000c101906 */
[----:B------:R-:W-:Y:S05]  /*0400*/  EXIT ;  /* 0x000000000000794d */ /* 0x000fea0003800000 */
.L_x_0:
[----:B------:R-:W-:-:S00]  /*0410*/  BRA `(.L_x_0) ;  /* 0xfffffffc00fc7947 */ /* 0x000fc0000383ffff */
[----:B------:R-:W-:-:S00]  /*0420*/  NOP ;  /* 0x0000000000007918 */ /* 0x000fc00000000000 */
        /* <DEDUP_REMOVED lines=13> */
.L_x_1:


//--------------------- .nv.shared.triton_per_fused_mv_24 --------------------------
	.section	.nv.shared.triton_per_fused_mv_24,"aw",@nobits
	.sectionflags	@""
	.align	16
	.zero		1024


//--------------------- .nv.constant0.triton_per_fused_mv_24 --------------------------
	.section	.nv.constant0.triton_per_fused_mv_24,"a",@progbits
	.sectionflags	@""
	.align	4
.nv.constant0.triton_per_fused_mv_24:
	.zero		552
